	.headerflags	@"EF_CUDA_TEXMODE_UNIFIED EF_CUDA_64BIT_ADDRESS EF_CUDA_ACCELERATORS EF_CUDA_SM90 EF_CUDA_VIRTUAL_SM(EF_CUDA_SM90)"
	.elftype	@"ET_EXEC"


//--------------------- .nv.info                  --------------------------
	.section	.nv.info,"",@"SHT_CUDA_INFO"
	.align	4


	//----- nvinfo : EIATTR_REGCOUNT
	.align		4
        /*0000*/ 	.byte	0x04, 0x2f
        /*0002*/ 	.short	(.L_3 - .L_2)
	.align		4
.L_2:
        /*0004*/ 	.word	index@(triton_per_fused_div_mul_norm_0)
        /*0008*/ 	.word	0x00000011


	//----- nvinfo : EIATTR_MIN_STACK_SIZE
	.align		4
.L_3:
        /*000c*/ 	.byte	0x04, 0x12
        /*000e*/ 	.short	(.L_5 - .L_4)
	.align		4
.L_4:
        /*0010*/ 	.word	index@(triton_per_fused_div_mul_norm_0)
        /*0014*/ 	.word	0x00000000


	//----- nvinfo : EIATTR_FRAME_SIZE
	.align		4
.L_5:
        /*0018*/ 	.byte	0x04, 0x11
        /*001a*/ 	.short	(.L_7 - .L_6)
	.align		4
.L_6:
        /*001c*/ 	.word	index@(triton_per_fused_div_mul_norm_0)
        /*0020*/ 	.word	0x00000000


	//----- nvinfo : EIATTR_MIN_STACK_SIZE
	.align		4
.L_7:
        /*0024*/ 	.byte	0x04, 0x12
        /*0026*/ 	.short	(.L_9 - .L_8)
	.align		4
.L_8:
        /*0028*/ 	.word	index@(triton_per_fused_div_mul_norm_0)
        /*002c*/ 	.word	0x00000000
.L_9:


//--------------------- .nv.info.triton_per_fused_div_mul_norm_0 --------------------------
	.section	.nv.info.triton_per_fused_div_mul_norm_0,"",@"SHT_CUDA_INFO"
	.sectionflags	@""
	.align	4


	//----- nvinfo : EIATTR_CUDA_API_VERSION
	.align		4
        /*0000*/ 	.byte	0x04, 0x37
        /*0002*/ 	.short	(.L_11 - .L_10)
.L_10:
        /*0004*/ 	.word	0x0000007c


	//----- nvinfo : EIATTR_KPARAM_INFO
	.align		4
.L_11:
        /*0008*/ 	.byte	0x04, 0x17
        /*000a*/ 	.short	(.L_13 - .L_12)
.L_12:
        /*000c*/ 	.word	0x00000000
        /*0010*/ 	.short	0x0004
        /*0012*/ 	.short	0x0020
        /*0014*/ 	.byte	0x00, 0xf0, 0x11, 0x00


	//----- nvinfo : EIATTR_KPARAM_INFO
	.align		4
.L_13:
        /*0018*/ 	.byte	0x04, 0x17
        /*001a*/ 	.short	(.L_15 - .L_14)
.L_14:
        /*001c*/ 	.word	0x00000000
        /*0020*/ 	.short	0x0003
        /*0022*/ 	.short	0x0018
        /*0024*/ 	.byte	0x00, 0xf4, 0x21, 0x00


	//----- nvinfo : EIATTR_KPARAM_INFO
	.align		4
.L_15:
        /*0028*/ 	.byte	0x04, 0x17
        /*002a*/ 	.short	(.L_17 - .L_16)
.L_16:
        /*002c*/ 	.word	0x00000000
        /*0030*/ 	.short	0x0002
        /*0032*/ 	.short	0x0010
        /*0034*/ 	.byte	0x00, 0xf4, 0x21, 0x00


	//----- nvinfo : EIATTR_KPARAM_INFO
	.align		4
.L_17:
        /*0038*/ 	.byte	0x04, 0x17
        /*003a*/ 	.short	(.L_19 - .L_18)
.L_18:
        /*003c*/ 	.word	0x00000000
        /*0040*/ 	.short	0x0001
        /*0042*/ 	.short	0x0008
        /*0044*/ 	.byte	0x00, 0xf4, 0x21, 0x00


	//----- nvinfo : EIATTR_KPARAM_INFO
	.align		4
.L_19:
        /*0048*/ 	.byte	0x04, 0x17
        /*004a*/ 	.short	(.L_21 - .L_20)
.L_20:
        /*004c*/ 	.word	0x00000000
        /*0050*/ 	.short	0x0000
        /*0052*/ 	.short	0x0000
        /*0054*/ 	.byte	0x00, 0xf4, 0x21, 0x00


	//----- nvinfo : EIATTR_SPARSE_MMA_MASK
	.align		4
.L_21:
        /*0058*/ 	.byte	0x03, 0x50
        /*005a*/ 	.short	0x0000


	//----- nvinfo : EIATTR_MAXREG_COUNT
	.align		4
        /*005c*/ 	.byte	0x03, 0x1b
        /*005e*/ 	.short	0x00ff


	//----- nvinfo : EIATTR_COOP_GROUP_MASK_REGIDS
	.align		4
        /*0060*/ 	.byte	0x04, 0x29
        /*0062*/ 	.short	(.L_23 - .L_22)


	//   ....[0]....
.L_22:
        /*0064*/ 	.word	0xffffffff


	//   ....[1]....
        /*0068*/ 	.word	0xffffffff


	//   ....[2]....
        /*006c*/ 	.word	0xffffffff


	//   ....[3]....
        /*0070*/ 	.word	0xffffffff


	//   ....[4]....
        /*0074*/ 	.word	0xffffffff


	//----- nvinfo : EIATTR_COOP_GROUP_INSTR_OFFSETS
	.align		4
.L_23:
        /*0078*/ 	.byte	0x04, 0x28
        /*007a*/ 	.short	(.L_25 - .L_24)


	//   ....[0]....
.L_24:
        /*007c*/ 	.word	0x000000e0


	//   ....[1]....
        /*0080*/ 	.word	0x00000100


	//   ....[2]....
        /*0084*/ 	.word	0x00000120


	//   ....[3]....
        /*0088*/ 	.word	0x00000140


	//   ....[4]....
        /*008c*/ 	.word	0x00000160


	//----- nvinfo : EIATTR_EXIT_INSTR_OFFSETS
	.align		4
.L_25:
        /*0090*/ 	.byte	0x04, 0x1c
        /*0092*/ 	.short	(.L_27 - .L_26)


	//   ....[0]....
.L_26:
        /*0094*/ 	.word	0x00000260


	//   ....[1]....
        /*0098*/ 	.word	0x00000280


	//----- nvinfo : EIATTR_REQNTID
	.align		4
.L_27:
        /*009c*/ 	.byte	0x04, 0x10
        /*009e*/ 	.short	(.L_29 - .L_28)
.L_28:
        /*00a0*/ 	.word	0x00000040
        /*00a4*/ 	.word	0x00000001
        /*00a8*/ 	.word	0x00000001


	//----- nvinfo : EIATTR_CBANK_PARAM_SIZE
	.align		4
.L_29:
        /*00ac*/ 	.byte	0x03, 0x19
        /*00ae*/ 	.short	0x0024


	//----- nvinfo : EIATTR_PARAM_CBANK
	.align		4
        /*00b0*/ 	.byte	0x04, 0x0a
        /*00b2*/ 	.short	(.L_31 - .L_30)
	.align		4
.L_30:
        /*00b4*/ 	.word	index@(.nv.constant0.triton_per_fused_div_mul_norm_0)
        /*00b8*/ 	.short	0x0210
        /*00ba*/ 	.short	0x0024


	//----- nvinfo : EIATTR_SW_WAR
	.align		4
.L_31:
        /*00bc*/ 	.byte	0x04, 0x36
        /*00be*/ 	.short	(.L_33 - .L_32)
.L_32:
        /*00c0*/ 	.word	0x00000008
.L_33:


//--------------------- .nv.callgraph             --------------------------
	.section	.nv.callgraph,"",@"SHT_CUDA_CALLGRAPH"
	.align	4
	.sectionentsize	8
	.align		4
        /*0000*/ 	.word	0x00000000
	.align		4
        /*0004*/ 	.word	0xffffffff
	.align		4
        /*0008*/ 	.word	0x00000000
	.align		4
        /*000c*/ 	.word	0xfffffffe
	.align		4
        /*0010*/ 	.word	0x00000000
	.align		4
        /*0014*/ 	.word	0xfffffffd
	.align		4
        /*0018*/ 	.word	0x00000000
	.align		4
        /*001c*/ 	.word	0xfffffffc


//--------------------- .nv.constant4             --------------------------
	.section	.nv.constant4,"a",@progbits
	.align	8
	.align		8
.nv.constant4:
        /*0000*/ 	.dword	_$_str
	.align		8
        /*0008*/ 	.dword	_$_str_$_2


//--------------------- .text.triton_per_fused_div_mul_norm_0 --------------------------
	.section	.text.triton_per_fused_div_mul_norm_0,"ax",@progbits
	.sectionflags	@"SHF_BARRIERS=1"
	.align	128
        .global         triton_per_fused_div_mul_norm_0
        .type           triton_per_fused_div_mul_norm_0,@function
        .size           triton_per_fused_div_mul_norm_0,(.L_x_1 - triton_per_fused_div_mul_norm_0)
        .other          triton_per_fused_div_mul_norm_0,@"STO_CUDA_ENTRY STV_DEFAULT"
triton_per_fused_div_mul_norm_0:
.text.triton_per_fused_div_mul_norm_0:
[----:B------:R-:W0:Y:S02]  /*0000*/  LDC R1, c[0x0][0x28] ;  /* 0x00000a00ff017b82 */ /* 0x000e240000000800 */
[----:B------:R-:W1:Y:S01]  /*0010*/  S2R R14, SR_TID.X ;  /* 0x00000000000e7919 */ /* 0x000e620000002100 */
[----:B------:R-:W2:Y:S01]  /*0020*/  LDC.64 R2, c[0x0][0x218] ;  /* 0x00008600ff027b82 */ /* 0x000ea20000000a00 */
[----:B------:R-:W-:Y:S01]  /*0030*/  ULDC.64 UR4, c[0x0][0x208] ;  /* 0x0000820000047ab9 */ /* 0x000fe20000000a00 */
[----:B-1----:R-:W-:-:S05]  /*0040*/  LOP3.LUT R0, R14, 0x1f, RZ, 0xc0, !PT ;  /* 0x0000001f0e007812 */ /* 0x002fca00078ec0ff */
[----:B--2---:R-:W-:-:S05]  /*0050*/  IMAD.WIDE.U32 R2, R0, 0x4, R2 ;  /* 0x0000000400027825 */ /* 0x004fca00078e0002 */
[----:B------:R-:W2:Y:S01]  /*0060*/  LDG.E R6, desc[UR4][R2.64] ;  /* 0x0000000402067981 */ /* 0x000ea2000c1e1900 */
[----:B------:R-:W1:Y:S03]  /*0070*/  LDC.64 R4, c[0x0][0x220] ;  /* 0x00008800ff047b82 */ /* 0x000e660000000a00 */
[----:B-1----:R1:W3:Y:S05]  /*0080*/  LDG.E R7, desc[UR4][R4.64] ;  /* 0x0000000404077981 */ /* 0x0022ea000c1e1900 */
[----:B------:R-:W-:Y:S01]  /*0090*/  BAR.SYNC.DEFER_BLOCKING 0x0 ;  /* 0x0000000000007b1d */ /* 0x000fe20000010000 */
[----:B------:R-:W-:-:S07]  /*00a0*/  LOP3.LUT P0, RZ, R14, 0x3f, RZ, 0xc0, !PT ;  /* 0x0000003f0eff7812 */ /* 0x000fce000780c0ff */
[----:B-1----:R-:W1:Y:S02]  /*00b0*/  LDC.64 R4, c[0x0][0x228] ;  /* 0x00008a00ff047b82 */ /* 0x002e640000000a00 */
[----:B-1----:R-:W-:-:S04]  /*00c0*/  IMAD.WIDE.U32 R4, R0, 0x4, R4 ;  /* 0x0000000400047825 */ /* 0x002fc800078e0004 */
[----:B--2---:R-:W-:-:S05]  /*00d0*/  FMUL R8, R6, R6 ;  /* 0x0000000606087220 */ /* 0x004fca0000400000 */
[----:B------:R-:W1:Y:S02]  /*00e0*/  SHFL.BFLY PT, R9, R8, 0x10, 0x1f ;  /* 0x0e001f0008097f89 */ /* 0x000e6400000e0000 */
[----:B-1----:R-:W-:-:S05]  /*00f0*/  FFMA R9, R6, R6, R9 ;  /* 0x0000000606097223 */ /* 0x002fca0000000009 */
[----:B------:R-:W1:Y:S02]  /*0100*/  SHFL.BFLY PT, R10, R9, 0x8, 0x1f ;  /* 0x0d001f00090a7f89 */ /* 0x000e6400000e0000 */
[----:B-1----:R-:W-:-:S05]  /*0110*/  FADD R10, R9, R10 ;  /* 0x0000000a090a7221 */ /* 0x002fca0000000000 */
[----:B------:R-:W1:Y:S02]  /*0120*/  SHFL.BFLY PT, R11, R10, 0x4, 0x1f ;  /* 0x0c801f000a0b7f89 */ /* 0x000e6400000e0000 */
[----:B-1----:R-:W-:-:S05]  /*0130*/  FADD R11, R10, R11 ;  /* 0x0000000b0a0b7221 */ /* 0x002fca0000000000 */
[----:B------:R-:W1:Y:S02]  /*0140*/  SHFL.BFLY PT, R12, R11, 0x2, 0x1f ;  /* 0x0c401f000b0c7f89 */ /* 0x000e6400000e0000 */
[----:B-1----:R-:W-:-:S05]  /*0150*/  FADD R12, R11, R12 ;  /* 0x0000000c0b0c7221 */ /* 0x002fca0000000000 */
[----:B------:R-:W1:Y:S02]  /*0160*/  SHFL.BFLY PT, R3, R12, 0x1, 0x1f ;  /* 0x0c201f000c037f89 */ /* 0x000e6400000e0000 */
[----:B-1----:R-:W-:-:S06]  /*0170*/  FADD R13, R12, R3 ;  /* 0x000000030c0d7221 */ /* 0x002fcc0000000000 */
[----:B------:R-:W1:Y:S02]  /*0180*/  MUFU.SQRT R13, R13 ;  /* 0x0000000d000d7308 */ /* 0x000e640000002000 */
[C---:B-1----:R-:W-:Y:S01]  /*0190*/  FSETP.GEU.AND P2, PT, R13.reuse, 1.175494350822287508e-38, PT ;  /* 0x008000000d00780b */ /* 0x042fe20003f4e000 */
[C---:B------:R-:W-:Y:S01]  /*01a0*/  FMUL R2, R13.reuse, 0.25 ;  /* 0x3e8000000d027820 */ /* 0x040fe20000400000 */
[----:B------:R-:W-:-:S04]  /*01b0*/  FSETP.GT.AND P1, PT, R13, 8.50705917302346158658e+37, PT ;  /* 0x7e8000000d00780b */ /* 0x000fc80003f24000 */
[----:B------:R-:W-:Y:S02]  /*01c0*/  FSEL R8, R2, R13, P1 ;  /* 0x0000000d02087208 */ /* 0x000fe40000800000 */
[----:B------:R-:W1:Y:S05]  /*01d0*/  @!P0 LDC.64 R2, c[0x0][0x210] ;  /* 0x00008400ff028b82 */ /* 0x000e6a0000000a00 */
[----:B------:R-:W-:Y:S02]  /*01e0*/  @!P2 FMUL R8, R8, 16777216 ;  /* 0x4b8000000808a820 */ /* 0x000fe40000400000 */
[----:B---3--:R-:W-:Y:S01]  /*01f0*/  @P1 FMUL R7, R7, 0.25 ;  /* 0x3e80000007071820 */ /* 0x008fe20000400000 */
[----:B------:R-:W-:-:S03]  /*0200*/  LOP3.LUT P1, RZ, R14, 0x20, RZ, 0xc0, !PT ;  /* 0x000000200eff7812 */ /* 0x000fc6000782c0ff */
[----:B------:R-:W2:Y:S01]  /*0210*/  MUFU.RCP R8, R8 ;  /* 0x0000000800087308 */ /* 0x000ea20000001000 */
[----:B------:R-:W-:Y:S01]  /*0220*/  @!P2 FMUL R7, R7, 16777216 ;  /* 0x4b8000000707a820 */ /* 0x000fe20000400000 */
[----:B-1----:R1:W-:Y:S03]  /*0230*/  @!P0 STG.E desc[UR4][R2.64], R13 ;  /* 0x0000000d02008986 */ /* 0x0023e6000c101904 */
[----:B--2---:R-:W-:-:S04]  /*0240*/  FMUL R7, R8, R7 ;  /* 0x0000000708077220 */ /* 0x004fc80000400000 */
[----:B------:R-:W-:Y:S01]  /*0250*/  FMUL R7, R6, R7 ;  /* 0x0000000706077220 */ /* 0x000fe20000400000 */
[----:B------:R-:W-:Y:S06]  /*0260*/  @P1 EXIT ;  /* 0x000000000000194d */ /* 0x000fec0003800000 */
[----:B------:R-:W-:Y:S01]  /*0270*/  STG.E desc[UR4][R4.64], R7 ;  /* 0x0000000704007986 */ /* 0x000fe2000c101904 */
[----:B------:R-:W-:Y:S05]  /*0280*/  EXIT ;  /* 0x000000000000794d */ /* 0x000fea0003800000 */
.L_x_0:
[----:B------:R-:W-:-:S00]  /*0290*/  BRA `(.L_x_0) ;  /* 0xfffffffc00fc7947 */ /* 0x000fc0000383ffff */
[----:B------:R-:W-:-:S00]  /*02a0*/  NOP ;  /* 0x0000000000007918 */ /* 0x000fc00000000000 */
        /* <DEDUP_REMOVED lines=13> */
.L_x_1:


//--------------------- .nv.global.init           --------------------------
	.section	.nv.global.init,"aw",@progbits
.nv.global.init:
	.type		_$_str,@object
	.size		_$_str,(_$_str_$_2 - _$_str)
_$_str:
        /*0000*/ 	.byte	0x5f, 0x5f, 0x43, 0x55, 0x44, 0x41, 0x5f, 0x46, 0x54, 0x5a, 0x00
	.type		_$_str_$_2,@object
	.size		_$_str_$_2,(.L_1 - _$_str_$_2)
_$_str_$_2:
        /*000b*/ 	.byte	0x5f, 0x5f, 0x43, 0x55, 0x44, 0x41, 0x5f, 0x50, 0x52, 0x45, 0x43, 0x5f, 0x53, 0x51, 0x52, 0x54
        /*001b*/ 	.byte	0x00
.L_1:


//--------------------- .nv.constant0.triton_per_fused_div_mul_norm_0 --------------------------
	.section	.nv.constant0.triton_per_fused_div_mul_norm_0,"a",@progbits
	.sectionflags	@""
	.align	4
.nv.constant0.triton_per_fused_div_mul_norm_0:
	.zero		564
